//
// Generated by NVIDIA NVVM Compiler
//
// Compiler Build ID: CL-36424714
// Cuda compilation tools, release 13.0, V13.0.88
// Based on NVVM 20.0.0
//

.version 9.0
.target sm_100
.address_size 64

	// .globl	_Z16dgemm_gpu_sharedPdS_S_i
// _ZZ16dgemm_gpu_sharedPdS_S_iE4aSub has been demoted
// _ZZ16dgemm_gpu_sharedPdS_S_iE4bSub has been demoted

.visible .entry _Z16dgemm_gpu_sharedPdS_S_i(
	.param .u64 .ptr .align 1 _Z16dgemm_gpu_sharedPdS_S_i_param_0,
	.param .u64 .ptr .align 1 _Z16dgemm_gpu_sharedPdS_S_i_param_1,
	.param .u64 .ptr .align 1 _Z16dgemm_gpu_sharedPdS_S_i_param_2,
	.param .u32 _Z16dgemm_gpu_sharedPdS_S_i_param_3
)
{
	.reg .pred 	%p<16>;
	.reg .b32 	%r<91>;
	.reg .b64 	%rd<14>;
	.reg .b64 	%fd<124>;
	// demoted variable
	.shared .align 8 .b8 _ZZ16dgemm_gpu_sharedPdS_S_iE4aSub[2048];
	// demoted variable
	.shared .align 8 .b8 _ZZ16dgemm_gpu_sharedPdS_S_iE4bSub[2048];
	ld.param.u64 	%rd4, [_Z16dgemm_gpu_sharedPdS_S_i_param_0];
	ld.param.u64 	%rd5, [_Z16dgemm_gpu_sharedPdS_S_i_param_1];
	ld.param.u32 	%r39, [_Z16dgemm_gpu_sharedPdS_S_i_param_3];
	cvta.to.global.u64 	%rd1, %rd5;
	cvta.to.global.u64 	%rd2, %rd4;
	mov.u32 	%r40, %ctaid.x;
	mov.u32 	%r1, %ntid.x;
	mov.u32 	%r2, %tid.x;
	mad.lo.s32 	%r3, %r40, %r1, %r2;
	mov.u32 	%r41, %ctaid.y;
	mov.u32 	%r42, %ntid.y;
	mov.u32 	%r4, %tid.y;
	mad.lo.s32 	%r43, %r41, %r42, %r4;
	shl.b32 	%r44, %r41, 4;
	shl.b32 	%r45, %r40, 4;
	mov.u32 	%r6, %nctaid.x;
	add.s32 	%r7, %r44, %r4;
	shl.b32 	%r46, %r4, 7;
	mov.u32 	%r47, _ZZ16dgemm_gpu_sharedPdS_S_iE4aSub;
	add.s32 	%r8, %r47, %r46;
	mul.lo.s32 	%r9, %r39, %r7;
	add.s32 	%r10, %r45, %r2;
	max.s32 	%r48, %r3, %r43;
	setp.lt.s32 	%p1, %r48, %r39;
	shl.b32 	%r49, %r2, 3;
	mov.u32 	%r50, _ZZ16dgemm_gpu_sharedPdS_S_iE4bSub;
	add.s32 	%r11, %r50, %r49;
	and.b32  	%r12, %r1, 15;
	and.b32  	%r13, %r1, 7;
	and.b32  	%r14, %r1, 3;
	mov.f64 	%fd123, 0d0000000000000000;
	mov.b32 	%r84, 0;
	not.pred 	%p4, %p1;
$L__BB0_1:
	shl.b32 	%r16, %r84, 4;
	add.s32 	%r51, %r16, %r2;
	max.u32 	%r52, %r7, %r51;
	setp.ge.u32 	%p2, %r52, %r39;
	mov.f64 	%fd114, 0d0000000000000000;
	@%p2 bra 	$L__BB0_3;
	add.s32 	%r53, %r51, %r9;
	mul.wide.u32 	%rd6, %r53, 8;
	add.s64 	%rd7, %rd2, %rd6;
	ld.global.f64 	%fd114, [%rd7];
$L__BB0_3:
	shl.b32 	%r54, %r2, 3;
	add.s32 	%r55, %r8, %r54;
	st.shared.f64 	[%r55], %fd114;
	add.s32 	%r18, %r16, %r4;
	mov.f64 	%fd115, 0d0000000000000000;
	max.u32 	%r56, %r10, %r18;
	setp.ge.u32 	%p3, %r56, %r39;
	@%p3 bra 	$L__BB0_5;
	mad.lo.s32 	%r57, %r18, %r39, %r10;
	mul.wide.u32 	%rd8, %r57, 8;
	add.s64 	%rd9, %rd1, %rd8;
	ld.global.f64 	%fd115, [%rd9];
$L__BB0_5:
	shl.b32 	%r58, %r4, 7;
	mov.u32 	%r59, _ZZ16dgemm_gpu_sharedPdS_S_iE4bSub;
	add.s32 	%r60, %r59, %r58;
	add.s32 	%r62, %r60, %r54;
	st.shared.f64 	[%r62], %fd115;
	bar.sync 	0;
	@%p4 bra 	$L__BB0_19;
	setp.lt.u32 	%p5, %r1, 16;
	mov.b32 	%r89, 0;
	@%p5 bra 	$L__BB0_9;
	mov.u32 	%r65, _ZZ16dgemm_gpu_sharedPdS_S_iE4aSub;
	add.s32 	%r66, %r58, %r65;
	add.s32 	%r86, %r66, 64;
	add.s32 	%r69, %r54, %r59;
	add.s32 	%r85, %r69, 1024;
	and.b32  	%r70, %r1, -16;
	neg.s32 	%r87, %r70;
$L__BB0_8:
	.pragma "nounroll";
	and.b32  	%r89, %r1, 2032;
	ld.shared.f64 	%fd24, [%r86+-64];
	ld.shared.f64 	%fd25, [%r85+-1024];
	fma.rn.f64 	%fd26, %fd24, %fd25, %fd123;
	ld.shared.f64 	%fd27, [%r86+-56];
	ld.shared.f64 	%fd28, [%r85+-896];
	fma.rn.f64 	%fd29, %fd27, %fd28, %fd26;
	ld.shared.f64 	%fd30, [%r86+-48];
	ld.shared.f64 	%fd31, [%r85+-768];
	fma.rn.f64 	%fd32, %fd30, %fd31, %fd29;
	ld.shared.f64 	%fd33, [%r86+-40];
	ld.shared.f64 	%fd34, [%r85+-640];
	fma.rn.f64 	%fd35, %fd33, %fd34, %fd32;
	ld.shared.f64 	%fd36, [%r86+-32];
	ld.shared.f64 	%fd37, [%r85+-512];
	fma.rn.f64 	%fd38, %fd36, %fd37, %fd35;
	ld.shared.f64 	%fd39, [%r86+-24];
	ld.shared.f64 	%fd40, [%r85+-384];
	fma.rn.f64 	%fd41, %fd39, %fd40, %fd38;
	ld.shared.f64 	%fd42, [%r86+-16];
	ld.shared.f64 	%fd43, [%r85+-256];
	fma.rn.f64 	%fd44, %fd42, %fd43, %fd41;
	ld.shared.f64 	%fd45, [%r86+-8];
	ld.shared.f64 	%fd46, [%r85+-128];
	fma.rn.f64 	%fd47, %fd45, %fd46, %fd44;
	ld.shared.f64 	%fd48, [%r86];
	ld.shared.f64 	%fd49, [%r85];
	fma.rn.f64 	%fd50, %fd48, %fd49, %fd47;
	ld.shared.f64 	%fd51, [%r86+8];
	ld.shared.f64 	%fd52, [%r85+128];
	fma.rn.f64 	%fd53, %fd51, %fd52, %fd50;
	ld.shared.f64 	%fd54, [%r86+16];
	ld.shared.f64 	%fd55, [%r85+256];
	fma.rn.f64 	%fd56, %fd54, %fd55, %fd53;
	ld.shared.f64 	%fd57, [%r86+24];
	ld.shared.f64 	%fd58, [%r85+384];
	fma.rn.f64 	%fd59, %fd57, %fd58, %fd56;
	ld.shared.f64 	%fd60, [%r86+32];
	ld.shared.f64 	%fd61, [%r85+512];
	fma.rn.f64 	%fd62, %fd60, %fd61, %fd59;
	ld.shared.f64 	%fd63, [%r86+40];
	ld.shared.f64 	%fd64, [%r85+640];
	fma.rn.f64 	%fd65, %fd63, %fd64, %fd62;
	ld.shared.f64 	%fd66, [%r86+48];
	ld.shared.f64 	%fd67, [%r85+768];
	fma.rn.f64 	%fd68, %fd66, %fd67, %fd65;
	ld.shared.f64 	%fd69, [%r86+56];
	ld.shared.f64 	%fd70, [%r85+896];
	fma.rn.f64 	%fd123, %fd69, %fd70, %fd68;
	add.s32 	%r87, %r87, 16;
	add.s32 	%r86, %r86, 128;
	add.s32 	%r85, %r85, 2048;
	setp.ne.s32 	%p6, %r87, 0;
	@%p6 bra 	$L__BB0_8;
$L__BB0_9:
	setp.eq.s32 	%p7, %r12, 0;
	@%p7 bra 	$L__BB0_19;
	add.s32 	%r71, %r12, -1;
	setp.lt.u32 	%p8, %r71, 7;
	@%p8 bra 	$L__BB0_12;
	shl.b32 	%r72, %r89, 3;
	add.s32 	%r73, %r8, %r72;
	ld.shared.f64 	%fd72, [%r73];
	shl.b32 	%r74, %r89, 7;
	add.s32 	%r75, %r11, %r74;
	ld.shared.f64 	%fd73, [%r75];
	fma.rn.f64 	%fd74, %fd72, %fd73, %fd123;
	ld.shared.f64 	%fd75, [%r73+8];
	ld.shared.f64 	%fd76, [%r75+128];
	fma.rn.f64 	%fd77, %fd75, %fd76, %fd74;
	ld.shared.f64 	%fd78, [%r73+16];
	ld.shared.f64 	%fd79, [%r75+256];
	fma.rn.f64 	%fd80, %fd78, %fd79, %fd77;
	ld.shared.f64 	%fd81, [%r73+24];
	ld.shared.f64 	%fd82, [%r75+384];
	fma.rn.f64 	%fd83, %fd81, %fd82, %fd80;
	ld.shared.f64 	%fd84, [%r73+32];
	ld.shared.f64 	%fd85, [%r75+512];
	fma.rn.f64 	%fd86, %fd84, %fd85, %fd83;
	ld.shared.f64 	%fd87, [%r73+40];
	ld.shared.f64 	%fd88, [%r75+640];
	fma.rn.f64 	%fd89, %fd87, %fd88, %fd86;
	ld.shared.f64 	%fd90, [%r73+48];
	ld.shared.f64 	%fd91, [%r75+768];
	fma.rn.f64 	%fd92, %fd90, %fd91, %fd89;
	ld.shared.f64 	%fd93, [%r73+56];
	ld.shared.f64 	%fd94, [%r75+896];
	fma.rn.f64 	%fd123, %fd93, %fd94, %fd92;
	add.s32 	%r89, %r89, 8;
$L__BB0_12:
	setp.eq.s32 	%p9, %r13, 0;
	@%p9 bra 	$L__BB0_19;
	add.s32 	%r76, %r13, -1;
	setp.lt.u32 	%p10, %r76, 3;
	@%p10 bra 	$L__BB0_15;
	shl.b32 	%r77, %r89, 3;
	add.s32 	%r78, %r8, %r77;
	ld.shared.f64 	%fd96, [%r78];
	shl.b32 	%r79, %r89, 7;
	add.s32 	%r80, %r11, %r79;
	ld.shared.f64 	%fd97, [%r80];
	fma.rn.f64 	%fd98, %fd96, %fd97, %fd123;
	ld.shared.f64 	%fd99, [%r78+8];
	ld.shared.f64 	%fd100, [%r80+128];
	fma.rn.f64 	%fd101, %fd99, %fd100, %fd98;
	ld.shared.f64 	%fd102, [%r78+16];
	ld.shared.f64 	%fd103, [%r80+256];
	fma.rn.f64 	%fd104, %fd102, %fd103, %fd101;
	ld.shared.f64 	%fd105, [%r78+24];
	ld.shared.f64 	%fd106, [%r80+384];
	fma.rn.f64 	%fd123, %fd105, %fd106, %fd104;
	add.s32 	%r89, %r89, 4;
$L__BB0_15:
	setp.eq.s32 	%p11, %r14, 0;
	@%p11 bra 	$L__BB0_19;
	setp.eq.s32 	%p12, %r14, 1;
	shl.b32 	%r81, %r89, 3;
	add.s32 	%r34, %r8, %r81;
	ld.shared.f64 	%fd107, [%r34];
	shl.b32 	%r82, %r89, 7;
	add.s32 	%r35, %r11, %r82;
	ld.shared.f64 	%fd108, [%r35];
	fma.rn.f64 	%fd123, %fd107, %fd108, %fd123;
	@%p12 bra 	$L__BB0_19;
	setp.eq.s32 	%p13, %r14, 2;
	ld.shared.f64 	%fd109, [%r34+8];
	ld.shared.f64 	%fd110, [%r35+128];
	fma.rn.f64 	%fd123, %fd109, %fd110, %fd123;
	@%p13 bra 	$L__BB0_19;
	ld.shared.f64 	%fd111, [%r34+16];
	ld.shared.f64 	%fd112, [%r35+256];
	fma.rn.f64 	%fd123, %fd111, %fd112, %fd123;
$L__BB0_19:
	bar.sync 	0;
	add.s32 	%r84, %r84, 1;
	setp.ne.s32 	%p14, %r84, %r6;
	@%p14 bra 	$L__BB0_1;
	@%p4 bra 	$L__BB0_22;
	ld.param.u64 	%rd13, [_Z16dgemm_gpu_sharedPdS_S_i_param_2];
	mad.lo.s32 	%r83, %r39, %r43, %r3;
	cvta.to.global.u64 	%rd10, %rd13;
	mul.wide.s32 	%rd11, %r83, 8;
	add.s64 	%rd12, %rd10, %rd11;
	st.global.f64 	[%rd12], %fd123;
$L__BB0_22:
	ret;

}


// ===== COMPILED SASS (sm_100) =====

	.target	sm_100

	.elftype	@"ET_EXEC"


//--------------------- .note.nv.tkinfo           --------------------------
	.section	.note.nv.tkinfo,"",@"SHT_NOTE"
	.sectionflags	@"SHF_NOTE_NV_TKINFO"
	.tkinfo
        /*0018*/ 	.word	0x00000002
        /*0030*/ 	.string	""
        /*0030*/ 	.string	"ptxas"
        /*0030*/ 	.string	"Cuda compilation tools, release 13.0, V13.0.88"
        /*0030*/ 	.string	"Build cuda_13.0.r13.0/compiler.36424714_0"
        /*0030*/ 	.string	"-arch sm_100 -m 64 "



//--------------------- .note.nv.cuinfo           --------------------------
	.section	.note.nv.cuinfo,"",@"SHT_NOTE"
	.sectionflags	@"SHF_NOTE_NV_CUINFO"
        /*0018*/ 	.short	0x0002
        /*001a*/ 	.short	0x0064
        /*001c*/ 	.short	0x0082
	.zero		2


//--------------------- .nv.info                  --------------------------
	.section	.nv.info,"",@"SHT_CUDA_INFO"
	.align	4


	//----- nvinfo : EIATTR_REGCOUNT
	.align		4
        /*0000*/ 	.byte	0x04, 0x2f
        /*0002*/ 	.short	(.L_1 - .L_0)
	.align		4
.L_0:
        /*0004*/ 	.word	index@(_Z16dgemm_gpu_sharedPdS_S_i)
        /*0008*/ 	.word	0x0000001e


	//----- nvinfo : EIATTR_FRAME_SIZE
	.align		4
.L_1:
        /*000c*/ 	.byte	0x04, 0x11
        /*000e*/ 	.short	(.L_3 - .L_2)
	.align		4
.L_2:
        /*0010*/ 	.word	index@(_Z16dgemm_gpu_sharedPdS_S_i)
        /*0014*/ 	.word	0x00000000


	//----- nvinfo : EIATTR_MIN_STACK_SIZE
	.align		4
.L_3:
        /*0018*/ 	.byte	0x04, 0x12
        /*001a*/ 	.short	(.L_5 - .L_4)
	.align		4
.L_4:
        /*001c*/ 	.word	index@(_Z16dgemm_gpu_sharedPdS_S_i)
        /*0020*/ 	.word	0x00000000
.L_5:


//--------------------- .nv.compat                --------------------------
	.section	.nv.compat,"",@"SHT_CUDA_COMPAT_INFO"
	.align	4
        /*0000*/ 	.byte	0x02, 0x09, 0x00, 0x00, 0x02, 0x02, 0x01, 0x00, 0x02, 0x05, 0x05, 0x00, 0x03, 0x07, 0x01, 0x01
        /*0010*/ 	.byte	0x02, 0x03, 0x00, 0x00, 0x02, 0x06, 0x01, 0x00, 0x04, 0x0b, 0x08, 0x00, 0x01, 0x00, 0x00, 0x00
        /*0020*/ 	.byte	0x00, 0x00, 0x00, 0x00


//--------------------- .nv.info._Z16dgemm_gpu_sharedPdS_S_i --------------------------
	.section	.nv.info._Z16dgemm_gpu_sharedPdS_S_i,"",@"SHT_CUDA_INFO"
	.sectionflags	@""
	.align	4


	//----- nvinfo : EIATTR_CUDA_API_VERSION
	.align		4
        /*0000*/ 	.byte	0x04, 0x37
        /*0002*/ 	.short	(.L_7 - .L_6)
.L_6:
        /*0004*/ 	.word	0x00000082


	//----- nvinfo : EIATTR_KPARAM_INFO
	.align		4
.L_7:
        /*0008*/ 	.byte	0x04, 0x17
        /*000a*/ 	.short	(.L_9 - .L_8)
.L_8:
        /*000c*/ 	.word	0x00000000
        /*0010*/ 	.short	0x0003
        /*0012*/ 	.short	0x0018
        /*0014*/ 	.byte	0x00, 0xf0, 0x11, 0x00


	//----- nvinfo : EIATTR_KPARAM_INFO
	.align		4
.L_9:
        /*0018*/ 	.byte	0x04, 0x17
        /*001a*/ 	.short	(.L_11 - .L_10)
.L_10:
        /*001c*/ 	.word	0x00000000
        /*0020*/ 	.short	0x0002
        /*0022*/ 	.short	0x0010
        /*0024*/ 	.byte	0x00, 0xf5, 0x21, 0x00


	//----- nvinfo : EIATTR_KPARAM_INFO
	.align		4
.L_11:
        /*0028*/ 	.byte	0x04, 0x17
        /*002a*/ 	.short	(.L_13 - .L_12)
.L_12:
        /*002c*/ 	.word	0x00000000
        /*0030*/ 	.short	0x0001
        /*0032*/ 	.short	0x0008
        /*0034*/ 	.byte	0x00, 0xf5, 0x21, 0x00


	//----- nvinfo : EIATTR_KPARAM_INFO
	.align		4
.L_13:
        /*0038*/ 	.byte	0x04, 0x17
        /*003a*/ 	.short	(.L_15 - .L_14)
.L_14:
        /*003c*/ 	.word	0x00000000
        /*0040*/ 	.short	0x0000
        /*0042*/ 	.short	0x0000
        /*0044*/ 	.byte	0x00, 0xf5, 0x21, 0x00


	//----- nvinfo : EIATTR_SPARSE_MMA_MASK
	.align		4
.L_15:
        /*0048*/ 	.byte	0x03, 0x50
        /*004a*/ 	.short	0x0000


	//----- nvinfo : EIATTR_MAXREG_COUNT
	.align		4
        /*004c*/ 	.byte	0x03, 0x1b
        /*004e*/ 	.short	0x00ff


	//----- nvinfo : EIATTR_NUM_BARRIERS
	.align		4
        /*0050*/ 	.byte	0x02, 0x4c
        /*0052*/ 	.byte	0x01
	.zero		1


	//----- nvinfo : EIATTR_MERCURY_ISA_VERSION
	.align		4
        /*0054*/ 	.byte	0x03, 0x5f
        /*0056*/ 	.short	0x0101


	//----- nvinfo : EIATTR_VRC_CTA_INIT_COUNT
	.align		4
        /*0058*/ 	.byte	0x02, 0x4a
	.zero		1
	.zero		1


	//----- nvinfo : EIATTR_EXIT_INSTR_OFFSETS
	.align		4
        /*005c*/ 	.byte	0x04, 0x1c
        /*005e*/ 	.short	(.L_17 - .L_16)


	//   ....[0]....
.L_16:
        /*0060*/ 	.word	0x00000b30


	//   ....[1]....
        /*0064*/ 	.word	0x00000b80


	//----- nvinfo : EIATTR_CRS_STACK_SIZE
	.align		4
.L_17:
        /*0068*/ 	.byte	0x04, 0x1e
        /*006a*/ 	.short	(.L_19 - .L_18)
.L_18:
        /*006c*/ 	.word	0x00000000


	//----- nvinfo : EIATTR_CBANK_PARAM_SIZE
	.align		4
.L_19:
        /*0070*/ 	.byte	0x03, 0x19
        /*0072*/ 	.short	0x001c


	//----- nvinfo : EIATTR_PARAM_CBANK
	.align		4
        /*0074*/ 	.byte	0x04, 0x0a
        /*0076*/ 	.short	(.L_21 - .L_20)
	.align		4
.L_20:
        /*0078*/ 	.word	index@(.nv.constant0._Z16dgemm_gpu_sharedPdS_S_i)
        /*007c*/ 	.short	0x0380
        /*007e*/ 	.short	0x001c


	//----- nvinfo : EIATTR_SW_WAR
	.align		4
.L_21:
        /*0080*/ 	.byte	0x04, 0x36
        /*0082*/ 	.short	(.L_23 - .L_22)
.L_22:
        /*0084*/ 	.word	0x00000008
.L_23:


//--------------------- .nv.callgraph             --------------------------
	.section	.nv.callgraph,"",@"SHT_CUDA_CALLGRAPH"
	.align	4
	.sectionentsize	8
	.align		4
        /*0000*/ 	.word	0x00000000
	.align		4
        /*0004*/ 	.word	0xffffffff
	.align		4
        /*0008*/ 	.word	0x00000000
	.align		4
        /*000c*/ 	.word	0xfffffffe
	.align		4
        /*0010*/ 	.word	0x00000000
	.align		4
        /*0014*/ 	.word	0xfffffffd
	.align		4
        /*0018*/ 	.word	0x00000000
	.align		4
        /*001c*/ 	.word	0xfffffffc


//--------------------- .text._Z16dgemm_gpu_sharedPdS_S_i --------------------------
	.section	.text._Z16dgemm_gpu_sharedPdS_S_i,"ax",@progbits
	.align	128
        .global         _Z16dgemm_gpu_sharedPdS_S_i
        .type           _Z16dgemm_gpu_sharedPdS_S_i,@function
        .size           _Z16dgemm_gpu_sharedPdS_S_i,(.L_x_8 - _Z16dgemm_gpu_sharedPdS_S_i)
        .other          _Z16dgemm_gpu_sharedPdS_S_i,@"STO_CUDA_ENTRY STV_DEFAULT"
_Z16dgemm_gpu_sharedPdS_S_i:
.text._Z16dgemm_gpu_sharedPdS_S_i:
[----:B------:R-:W-:Y:S01]  /*0000*/  LDC R1, c[0x0][0x37c] ;  /* 0x0000df00ff017b82 */ /* 0x000fe20000000800 */
[----:B------:R-:W0:Y:S07]  /*0010*/  S2R R13, SR_CTAID.X ;  /* 0x00000000000d7919 */ /* 0x000e2e0000002500 */
[----:B------:R-:W1:Y:S01]  /*0020*/  LDC R3, c[0x0][0x360] ;  /* 0x0000d800ff037b82 */ /* 0x000e620000000800 */
[----:B------:R-:W2:Y:S01]  /*0030*/  LDCU UR4, c[0x0][0x364] ;  /* 0x00006c80ff0477ac */ /* 0x000ea20008000800 */
[----:B------:R-:W-:Y:S01]  /*0040*/  IMAD.MOV.U32 R5, RZ, RZ, RZ ;  /* 0x000000ffff057224 */ /* 0x000fe200078e00ff */
[----:B------:R-:W0:Y:S01]  /*0050*/  S2R R0, SR_TID.X ;  /* 0x0000000000007919 */ /* 0x000e220000002100 */
[----:B------:R-:W-:Y:S01]  /*0060*/  CS2R R22, SRZ ;  /* 0x0000000000167805 */ /* 0x000fe2000001ff00 */
[----:B------:R-:W3:Y:S01]  /*0070*/  LDCU UR5, c[0x0][0x398] ;  /* 0x00007300ff0577ac */ /* 0x000ee20008000800 */
[----:B------:R-:W2:Y:S02]  /*0080*/  S2R R7, SR_CTAID.Y ;  /* 0x0000000000077919 */ /* 0x000ea40000002600 */
[----:B------:R-:W4:Y:S01]  /*0090*/  S2UR UR6, SR_CgaCtaId ;  /* 0x00000000000679c3 */ /* 0x000f220000008800 */
[----:B------:R-:W0:Y:S01]  /*00a0*/  LDCU.64 UR8, c[0x0][0x358] ;  /* 0x00006b00ff0877ac */ /* 0x000e220008000a00 */
[----:B------:R-:W2:Y:S01]  /*00b0*/  S2R R2, SR_TID.Y ;  /* 0x0000000000027919 */ /* 0x000ea20000002200 */
[----:B------:R-:W0:Y:S01]  /*00c0*/  LDCU UR7, c[0x0][0x370] ;  /* 0x00006e00ff0777ac */ /* 0x000e220008000800 */
[----:B-1----:R-:W-:Y:S01]  /*00d0*/  LOP3.LUT R6, R3, 0x7, RZ, 0xc0, !PT ;  /* 0x0000000703067812 */ /* 0x002fe200078ec0ff */
[----:B0-----:R-:W-:-:S02]  /*00e0*/  IMAD R17, R13, R3, R0 ;  /* 0x000000030d117224 */ /* 0x001fc400078e0200 */
[----:B------:R-:W-:Y:S02]  /*00f0*/  IMAD R13, R13, 0x10, R0 ;  /* 0x000000100d0d7824 */ /* 0x000fe400078e0200 */
[C-C-:B--2---:R-:W-:Y:S01]  /*0100*/  IMAD R16, R7.reuse, UR4, R2.reuse ;  /* 0x0000000407107c24 */ /* 0x144fe2000f8e0202 */
[----:B------:R-:W-:Y:S01]  /*0110*/  UMOV UR4, 0x400 ;  /* 0x0000040000047882 */ /* 0x000fe20000000000 */
[----:B------:R-:W-:Y:S01]  /*0120*/  IMAD R14, R7, 0x10, R2 ;  /* 0x00000010070e7824 */ /* 0x000fe200078e0202 */
[----:B------:R-:W-:Y:S02]  /*0130*/  LOP3.LUT R7, R3, 0xf, RZ, 0xc0, !PT ;  /* 0x0000000f03077812 */ /* 0x000fe400078ec0ff */
[----:B------:R-:W-:-:S04]  /*0140*/  VIMNMX R4, PT, PT, R17, R16, !PT ;  /* 0x0000001011047248 */ /* 0x000fc80007fe0100 */
[----:B---3--:R-:W-:Y:S01]  /*0150*/  ISETP.GE.AND P0, PT, R4, UR5, PT ;  /* 0x0000000504007c0c */ /* 0x008fe2000bf06270 */
[----:B------:R-:W-:Y:S01]  /*0160*/  UIADD3 UR5, UPT, UPT, UR4, 0x800, URZ ;  /* 0x0000080004057890 */ /* 0x000fe2000fffe0ff */
[----:B------:R-:W-:Y:S01]  /*0170*/  LOP3.LUT R4, R3, 0x3, RZ, 0xc0, !PT ;  /* 0x0000000303047812 */ /* 0x000fe200078ec0ff */
[----:B----4-:R-:W-:Y:S02]  /*0180*/  ULEA UR4, UR6, UR4, 0x18 ;  /* 0x0000000406047291 */ /* 0x010fe4000f8ec0ff */
[----:B------:R-:W-:-:S04]  /*0190*/  ULEA UR5, UR6, UR5, 0x18 ;  /* 0x0000000506057291 */ /* 0x000fc8000f8ec0ff */
[----:B------:R-:W-:Y:S02]  /*01a0*/  LEA R15, R2, UR4, 0x7 ;  /* 0x00000004020f7c11 */ /* 0x000fe4000f8e38ff */
[----:B------:R-:W-:-:S07]  /*01b0*/  LEA R12, R0, UR5, 0x3 ;  /* 0x00000005000c7c11 */ /* 0x000fce000f8e18ff */
.L_x_6:
[----:B0-----:R-:W0:Y:S01]  /*01c0*/  LDCU UR5, c[0x0][0x398] ;  /* 0x00007300ff0577ac */ /* 0x001e220008000800 */
[C---:B------:R-:W-:Y:S01]  /*01d0*/  IMAD R11, R5.reuse, 0x10, R0 ;  /* 0x00000010050b7824 */ /* 0x040fe200078e0200 */
[----:B------:R-:W-:Y:S01]  /*01e0*/  CS2R R20, SRZ ;  /* 0x0000000000147805 */ /* 0x000fe2000001ff00 */
[----:B------:R-:W-:-:S03]  /*01f0*/  IMAD R10, R5, 0x10, R2 ;  /* 0x00000010050a7824 */ /* 0x000fc600078e0202 */
[----:B------:R-:W-:Y:S02]  /*0200*/  VIMNMX.U32 R8, PT, PT, R14, R11, !PT ;  /* 0x0000000b0e087248 */ /* 0x000fe40007fe0000 */
[----:B------:R-:W-:Y:S02]  /*0210*/  VIMNMX.U32 R9, PT, PT, R13, R10, !PT ;  /* 0x0000000a0d097248 */ /* 0x000fe40007fe0000 */
[----:B0-----:R-:W-:Y:S02]  /*0220*/  ISETP.GE.U32.AND P1, PT, R8, UR5, PT ;  /* 0x0000000508007c0c */ /* 0x001fe4000bf26070 */
[----:B------:R-:W-:-:S11]  /*0230*/  ISETP.GE.U32.AND P2, PT, R9, UR5, PT ;  /* 0x0000000509007c0c */ /* 0x000fd6000bf46070 */
[----:B------:R-:W0:Y:S01]  /*0240*/  @!P1 LDC.64 R18, c[0x0][0x380] ;  /* 0x0000e000ff129b82 */ /* 0x000e220000000a00 */
[----:B------:R-:W-:Y:S02]  /*0250*/  @!P1 IMAD R11, R14, UR5, R11 ;  /* 0x000000050e0b9c24 */ /* 0x000fe4000f8e020b */
[----:B------:R-:W-:-:S05]  /*0260*/  @!P2 IMAD R25, R10, UR5, R13 ;  /* 0x000000050a19ac24 */ /* 0x000fca000f8e020d */
[----:B------:R-:W1:Y:S01]  /*0270*/  @!P2 LDC.64 R8, c[0x0][0x388] ;  /* 0x0000e200ff08ab82 */ /* 0x000e620000000a00 */
[----:B0-----:R-:W-:Y:S01]  /*0280*/  @!P1 IMAD.WIDE.U32 R18, R11, 0x8, R18 ;  /* 0x000000080b129825 */ /* 0x001fe200078e0012 */
[----:B------:R-:W-:-:S04]  /*0290*/  CS2R R10, SRZ ;  /* 0x00000000000a7805 */ /* 0x000fc8000001ff00 */
[----:B------:R-:W2:Y:S01]  /*02a0*/  @!P1 LDG.E.64 R20, desc[UR8][R18.64] ;  /* 0x0000000812149981 */ /* 0x000ea2000c1e1b00 */
[----:B-1----:R-:W-:-:S05]  /*02b0*/  @!P2 IMAD.WIDE.U32 R8, R25, 0x8, R8 ;  /* 0x000000081908a825 */ /* 0x002fca00078e0008 */
[----:B------:R-:W3:Y:S01]  /*02c0*/  @!P2 LDG.E.64 R10, desc[UR8][R8.64] ;  /* 0x00000008080aa981 */ /* 0x000ee2000c1e1b00 */
[----:B------:R-:W0:Y:S01]  /*02d0*/  S2UR UR10, SR_CgaCtaId ;  /* 0x00000000000a79c3 */ /* 0x000e220000008800 */
[----:B------:R-:W-:Y:S02]  /*02e0*/  UMOV UR6, 0x400 ;  /* 0x0000040000067882 */ /* 0x000fe40000000000 */
[----:B------:R-:W-:Y:S01]  /*02f0*/  UIADD3 UR4, UPT, UPT, UR6, 0x800, URZ ;  /* 0x0000080006047890 */ /* 0x000fe2000fffe0ff */
[----:B------:R-:W-:Y:S02]  /*0300*/  IMAD R25, R0, 0x8, R15 ;  /* 0x0000000800197824 */ /* 0x000fe400078e020f */
[----:B------:R-:W-:Y:S01]  /*0310*/  VIADD R5, R5, 0x1 ;  /* 0x0000000105057836 */ /* 0x000fe20000000000 */
[----:B------:R-:W-:Y:S01]  /*0320*/  BSSY.RECONVERGENT B0, `(.L_x_0) ;  /* 0x000007e000007945 */ /* 0x000fe20003800200 */
[----:B0-----:R-:W-:-:S06]  /*0330*/  ULEA UR4, UR10, UR4, 0x18 ;  /* 0x000000040a047291 */ /* 0x001fcc000f8ec0ff */
[----:B------:R-:W-:-:S05]  /*0340*/  LEA R27, R2, UR4, 0x7 ;  /* 0x00000004021b7c11 */ /* 0x000fca000f8e38ff */
[----:B------:R-:W-:Y:S01]  /*0350*/  IMAD R27, R0, 0x8, R27 ;  /* 0x00000008001b7824 */ /* 0x000fe200078e021b */
[----:B------:R-:W-:Y:S01]  /*0360*/  ISETP.NE.AND P1, PT, R5, UR7, PT ;  /* 0x0000000705007c0c */ /* 0x000fe2000bf25270 */
[----:B--2---:R0:W-:Y:S04]  /*0370*/  STS.64 [R25], R20 ;  /* 0x0000001419007388 */ /* 0x0041e80000000a00 */
[----:B---3--:R0:W-:Y:S01]  /*0380*/  STS.64 [R27], R10 ;  /* 0x0000000a1b007388 */ /* 0x0081e20000000a00 */
[----:B------:R-:W-:Y:S06]  /*0390*/  BAR.SYNC.DEFER_BLOCKING 0x0 ;  /* 0x0000000000007b1d */ /* 0x000fec0000010000 */
[----:B------:R-:W-:Y:S05]  /*03a0*/  @P0 BRA `(.L_x_1) ;  /* 0x0000000400d40947 */ /* 0x000fea0003800000 */
[----:B------:R-:W-:Y:S01]  /*03b0*/  ISETP.GE.U32.AND P2, PT, R3, 0x10, PT ;  /* 0x000000100300780c */ /* 0x000fe20003f46070 */
[----:B------:R-:W-:-:S12]  /*03c0*/  HFMA2 R18, -RZ, RZ, 0, 0 ;  /* 0x00000000ff127431 */ /* 0x000fd800000001ff */
[----:B------:R-:W-:Y:S05]  /*03d0*/  @!P2 BRA `(.L_x_2) ;  /* 0x0000000000d4a947 */ /* 0x000fea0003800000 */
[----:B------:R-:W-:Y:S01]  /*03e0*/  ULEA UR11, UR10, UR6, 0x18 ;  /* 0x000000060a0b7291 */ /* 0x000fe2000f8ec0ff */
[C---:B------:R-:W-:Y:S02]  /*03f0*/  LOP3.LUT R19, R3.reuse, 0xfffffff0, RZ, 0xc0, !PT ;  /* 0xfffffff003137812 */ /* 0x040fe400078ec0ff */
[----:B------:R-:W-:Y:S02]  /*0400*/  LEA R12, R0, UR4, 0x3 ;  /* 0x00000004000c7c11 */ /* 0x000fe4000f8e18ff */
[----:B------:R-:W-:Y:S01]  /*0410*/  LOP3.LUT R18, R3, 0x7f0, RZ, 0xc0, !PT ;  /* 0x000007f003127812 */ /* 0x000fe200078ec0ff */
[----:B------:R-:W-:Y:S01]  /*0420*/  IMAD.MOV R19, RZ, RZ, -R19 ;  /* 0x000000ffff137224 */ /* 0x000fe200078e0a13 */
[----:B------:R-:W-:Y:S01]  /*0430*/  LEA R15, R2, UR11, 0x7 ;  /* 0x0000000b020f7c11 */ /* 0x000fe2000f8e38ff */
[----:B0-----:R-:W-:-:S04]  /*0440*/  VIADD R20, R12, 0x400 ;  /* 0x000004000c147836 */ /* 0x001fc80000000000 */
[----:B------:R-:W-:-:S07]  /*0450*/  VIADD R21, R15, 0x40 ;  /* 0x000000400f157836 */ /* 0x000fce0000000000 */
.L_x_3:
[----:B------:R-:W-:Y:S01]  /*0460*/  LDS.64 R24, [R20+-0x400] ;  /* 0xfffc000014187984 */ /* 0x000fe20000000a00 */
[----:B------:R-:W-:-:S03]  /*0470*/  VIADD R19, R19, 0x10 ;  /* 0x0000001013137836 */ /* 0x000fc60000000000 */
[----:B------:R-:W0:Y:S02]  /*0480*/  LDS.128 R8, [R21+-0x40] ;  /* 0xffffc00015087984 */ /* 0x000e240000000c00 */
[----:B------:R-:W-:Y:S01]  /*0490*/  ISETP.NE.AND P2, PT, R19, RZ, PT ;  /* 0x000000ff1300720c */ /* 0x000fe20003f45270 */
[----:B0-----:R-:W-:Y:S01]  /*04a0*/  DFMA R8, R8, R24, R22 ;  /* 0x000000180808722b */ /* 0x001fe20000000016 */
[----:B------:R-:W0:Y:S04]  /*04b0*/  LDS.64 R24, [R20+-0x380] ;  /* 0xfffc800014187984 */ /* 0x000e280000000a00 */
[----:B------:R-:W-:Y:S03]  /*04c0*/  LDS.64 R22, [R20+-0x300] ;  /* 0xfffd000014167984 */ /* 0x000fe60000000a00 */
[----:B0-----:R-:W-:-:S02]  /*04d0*/  DFMA R24, R24, R10, R8 ;  /* 0x0000000a1818722b */ /* 0x001fc40000000008 */
[----:B------:R-:W0:Y:S06]  /*04e0*/  LDS.128 R8, [R21+-0x30] ;  /* 0xffffd00015087984 */ /* 0x000e2c0000000c00 */
[----:B0-----:R-:W-:Y:S02]  /*04f0*/  DFMA R8, R8, R22, R24 ;  /* 0x000000160808722b */ /* 0x001fe40000000018 */
[----:B------:R-:W0:Y:S04]  /*0500*/  LDS.64 R24, [R20+-0x280] ;  /* 0xfffd800014187984 */ /* 0x000e280000000a00 */
[----:B------:R-:W-:Y:S02]  /*0510*/  LDS.64 R22, [R20+-0x200] ;  /* 0xfffe000014167984 */ /* 0x000fe40000000a00 */
        /* <DEDUP_REMOVED lines=9> */
[----:B------:R-:W-:Y:S02]  /*05b0*/  LDS.64 R22, [R20] ;  /* 0x0000000014167984 */ /* 0x000fe40000000a00 */
[----:B0-----:R-:W-:-:S02]  /*05c0*/  DFMA R24, R24, R10, R8 ;  /* 0x0000000a1818722b */ /* 0x001fc40000000008 */
[----:B------:R-:W0:Y:S06]  /*05d0*/  LDS.128 R8, [R21] ;  /* 0x0000000015087984 */ /* 0x000e2c0000000c00 */
[----:B0-----:R-:W-:Y:S02]  /*05e0*/  DFMA R8, R8, R22, R24 ;  /* 0x000000160808722b */ /* 0x001fe40000000018 */
[----:B------:R-:W0:Y:S04]  /*05f0*/  LDS.64 R24, [R20+0x80] ;  /* 0x0000800014187984 */ /* 0x000e280000000a00 */
[----:B------:R-:W-:Y:S02]  /*0600*/  LDS.64 R22, [R20+0x100] ;  /* 0x0001000014167984 */ /* 0x000fe40000000a00 */
[----:B0-----:R-:W-:-:S02]  /*0610*/  DFMA R24, R24, R10, R8 ;  /* 0x0000000a1818722b */ /* 0x001fc40000000008 */
[----:B------:R-:W0:Y:S06]  /*0620*/  LDS.128 R8, [R21+0x10] ;  /* 0x0000100015087984 */ /* 0x000e2c0000000c00 */
        /* <DEDUP_REMOVED lines=9> */
[----:B------:R0:W1:Y:S02]  /*06c0*/  LDS.128 R8, [R21+0x30] ;  /* 0x0000300015087984 */ /* 0x0000640000000c00 */
[----:B0-----:R-:W-:-:S04]  /*06d0*/  VIADD R21, R21, 0x80 ;  /* 0x0000008015157836 */ /* 0x001fc80000000000 */
[----:B-1----:R-:W-:Y:S01]  /*06e0*/  DFMA R8, R8, R22, R24 ;  /* 0x000000160808722b */ /* 0x002fe20000000018 */
[----:B------:R0:W1:Y:S02]  /*06f0*/  LDS.64 R22, [R20+0x380] ;  /* 0x0003800014167984 */ /* 0x0000640000000a00 */
[----:B0-----:R-:W-:-:S05]  /*0700*/  IADD3 R20, PT, PT, R20, 0x800, RZ ;  /* 0x0000080014147810 */ /* 0x001fca0007ffe0ff */
[----:B-1----:R-:W-:Y:S01]  /*0710*/  DFMA R22, R22, R10, R8 ;  /* 0x0000000a1616722b */ /* 0x002fe20000000008 */
[----:B------:R-:W-:Y:S10]  /*0720*/  @P2 BRA `(.L_x_3) ;  /* 0xfffffffc004c2947 */ /* 0x000ff4000383ffff */
.L_x_2:
[----:B------:R-:W-:-:S13]  /*0730*/  ISETP.NE.AND P2, PT, R7, RZ, PT ;  /* 0x000000ff0700720c */ /* 0x000fda0003f45270 */
[----:B------:R-:W-:Y:S05]  /*0740*/  @!P2 BRA `(.L_x_1) ;  /* 0x0000000000eca947 */ /* 0x000fea0003800000 */
[----:B------:R-:W-:Y:S01]  /*0750*/  VIADD R8, R7, 0xffffffff ;  /* 0xffffffff07087836 */ /* 0x000fe20000000000 */
[----:B------:R-:W-:-:S04]  /*0760*/  ISETP.NE.AND P3, PT, R6, RZ, PT ;  /* 0x000000ff0600720c */ /* 0x000fc80003f65270 */
[----:B------:R-:W-:-:S13]  /*0770*/  ISETP.GE.U32.AND P2, PT, R8, 0x7, PT ;  /* 0x000000070800780c */ /* 0x000fda0003f46070 */
[----:B------:R-:W-:Y:S05]  /*0780*/  @!P2 BRA `(.L_x_4) ;  /* 0x00000000005ca947 */ /* 0x000fea0003800000 */
[C---:B------:R-:W-:Y:S02]  /*0790*/  IMAD R19, R18.reuse, 0x80, R12 ;  /* 0x0000008012137824 */ /* 0x040fe400078e020c */
[C---:B0-----:R-:W-:Y:S02]  /*07a0*/  IMAD R20, R18.reuse, 0x8, R15 ;  /* 0x0000000812147824 */ /* 0x041fe400078e020f */
[----:B------:R-:W-:Y:S01]  /*07b0*/  VIADD R18, R18, 0x8 ;  /* 0x0000000812127836 */ /* 0x000fe20000000000 */
[----:B------:R-:W-:Y:S04]  /*07c0*/  LDS.64 R26, [R19] ;  /* 0x00000000131a7984 */ /* 0x000fe80000000a00 */
[----:B------:R-:W0:Y:S04]  /*07d0*/  LDS.128 R8, [R20] ;  /* 0x0000000014087984 */ /* 0x000e280000000c00 */
[----:B------:R-:W1:Y:S01]  /*07e0*/  LDS.64 R24, [R19+0x80] ;  /* 0x0000800013187984 */ /* 0x000e620000000a00 */
[----:B0-----:R-:W-:-:S03]  /*07f0*/  DFMA R8, R8, R26, R22 ;  /* 0x0000001a0808722b */ /* 0x001fc60000000016 */
[----:B------:R-:W-:Y:S04]  /*0800*/  LDS.64 R22, [R19+0x100] ;  /* 0x0001000013167984 */ /* 0x000fe80000000a00 */
[----:B------:R-:W-:Y:S01]  /*0810*/  LDS.64 R26, [R19+0x180] ;  /* 0x00018000131a7984 */ /* 0x000fe20000000a00 */
[----:B-1----:R-:W-:-:S03]  /*0820*/  DFMA R24, R24, R10, R8 ;  /* 0x0000000a1818722b */ /* 0x002fc60000000008 */
[----:B------:R-:W0:Y:S05]  /*0830*/  LDS.128 R8, [R20+0x10] ;  /* 0x0000100014087984 */ /* 0x000e2a0000000c00 */
[----:B0-----:R-:W-:Y:S01]  /*0840*/  DFMA R8, R8, R22, R24 ;  /* 0x000000160808722b */ /* 0x001fe20000000018 */
[----:B------:R-:W-:Y:S04]  /*0850*/  LDS.64 R22, [R19+0x200] ;  /* 0x0002000013167984 */ /* 0x000fe80000000a00 */
[----:B------:R-:W-:Y:S03]  /*0860*/  LDS.64 R24, [R19+0x280] ;  /* 0x0002800013187984 */ /* 0x000fe60000000a00 */
[----:B------:R-:W-:-:S02]  /*0870*/  DFMA R26, R26, R10, R8 ;  /* 0x0000000a1a1a722b */ /* 0x000fc40000000008 */
[----:B------:R-:W0:Y:S06]  /*0880*/  LDS.128 R8, [R20+0x20] ;  /* 0x0000200014087984 */ /* 0x000e2c0000000c00 */
[----:B0-----:R-:W-:Y:S01]  /*0890*/  DFMA R8, R8, R22, R26 ;  /* 0x000000160808722b */ /* 0x001fe2000000001a */
[----:B------:R-:W-:Y:S04]  /*08a0*/  LDS.64 R22, [R19+0x300] ;  /* 0x0003000013167984 */ /* 0x000fe80000000a00 */
[----:B------:R-:W-:Y:S03]  /*08b0*/  LDS.64 R26, [R19+0x380] ;  /* 0x00038000131a7984 */ /* 0x000fe60000000a00 */
[----:B------:R-:W-:-:S02]  /*08c0*/  DFMA R24, R24, R10, R8 ;  /* 0x0000000a1818722b */ /* 0x000fc40000000008 */
[----:B------:R-:W0:Y:S06]  /*08d0*/  LDS.128 R8, [R20+0x30] ;  /* 0x0000300014087984 */ /* 0x000e2c0000000c00 */
[----:B0-----:R-:W-:-:S08]  /*08e0*/  DFMA R22, R8, R22, R24 ;  /* 0x000000160816722b */ /* 0x001fd00000000018 */
[----:B------:R-:W-:-:S11]  /*08f0*/  DFMA R22, R26, R10, R22 ;  /* 0x0000000a1a16722b */ /* 0x000fd60000000016 */
.L_x_4:
[----:B------:R-:W-:Y:S05]  /*0900*/  @!P3 BRA `(.L_x_1) ;  /* 0x00000000007cb947 */ /* 0x000fea0003800000 */
[----:B------:R-:W-:Y:S01]  /*0910*/  VIADD R8, R6, 0xffffffff ;  /* 0xffffffff06087836 */ /* 0x000fe20000000000 */
[----:B------:R-:W-:-:S04]  /*0920*/  ISETP.NE.AND P3, PT, R4, RZ, PT ;  /* 0x000000ff0400720c */ /* 0x000fc80003f65270 */
[----:B------:R-:W-:-:S13]  /*0930*/  ISETP.GE.U32.AND P2, PT, R8, 0x3, PT ;  /* 0x000000030800780c */ /* 0x000fda0003f46070 */
[----:B------:R-:W-:Y:S05]  /*0940*/  @!P2 BRA `(.L_x_5) ;  /* 0x000000000034a947 */ /* 0x000fea0003800000 */
[C---:B------:R-:W-:Y:S01]  /*0950*/  LEA R19, R18.reuse, R12, 0x7 ;  /* 0x0000000c12137211 */ /* 0x040fe200078e38ff */
[C---:B------:R-:W-:Y:S02]  /*0960*/  IMAD R26, R18.reuse, 0x8, R15 ;  /* 0x00000008121a7824 */ /* 0x040fe400078e020f */
[----:B------:R-:W-:Y:S02]  /*0970*/  VIADD R18, R18, 0x4 ;  /* 0x0000000412127836 */ /* 0x000fe40000000000 */
[----:B0-----:R-:W-:Y:S04]  /*0980*/  LDS.64 R20, [R19] ;  /* 0x0000000013147984 */ /* 0x001fe80000000a00 */
[----:B------:R-:W0:Y:S04]  /*0990*/  LDS.128 R8, [R26] ;  /* 0x000000001a087984 */ /* 0x000e280000000c00 */
[----:B------:R-:W1:Y:S01]  /*09a0*/  LDS.64 R24, [R19+0x80] ;  /* 0x0000800013187984 */ /* 0x000e620000000a00 */
[----:B0-----:R-:W-:-:S03]  /*09b0*/  DFMA R8, R8, R20, R22 ;  /* 0x000000140808722b */ /* 0x001fc60000000016 */
[----:B------:R-:W-:Y:S04]  /*09c0*/  LDS.64 R20, [R19+0x100] ;  /* 0x0001000013147984 */ /* 0x000fe80000000a00 */
[----:B------:R-:W-:Y:S01]  /*09d0*/  LDS.64 R22, [R19+0x180] ;  /* 0x0001800013167984 */ /* 0x000fe20000000a00 */
[----:B-1----:R-:W-:-:S03]  /*09e0*/  DFMA R24, R24, R10, R8 ;  /* 0x0000000a1818722b */ /* 0x002fc60000000008 */
[----:B------:R-:W0:Y:S05]  /*09f0*/  LDS.128 R8, [R26+0x10] ;  /* 0x000010001a087984 */ /* 0x000e2a0000000c00 */
[----:B0-----:R-:W-:-:S08]  /*0a00*/  DFMA R8, R8, R20, R24 ;  /* 0x000000140808722b */ /* 0x001fd00000000018 */
[----:B------:R-:W-:-:S11]  /*0a10*/  DFMA R22, R22, R10, R8 ;  /* 0x0000000a1616722b */ /* 0x000fd60000000008 */
.L_x_5:
[----:B------:R-:W-:Y:S05]  /*0a20*/  @!P3 BRA `(.L_x_1) ;  /* 0x000000000034b947 */ /* 0x000fea0003800000 */
[----:B0-----:R-:W-:Y:S01]  /*0a30*/  IMAD R25, R18, 0x80, R12 ;  /* 0x0000008012197824 */ /* 0x001fe200078e020c */
[----:B------:R-:W-:Y:S01]  /*0a40*/  ISETP.NE.AND P2, PT, R4, 0x1, PT ;  /* 0x000000010400780c */ /* 0x000fe20003f45270 */
[----:B------:R-:W-:-:S03]  /*0a50*/  IMAD R24, R18, 0x8, R15 ;  /* 0x0000000812187824 */ /* 0x000fc600078e020f */
[----:B------:R-:W-:Y:S04]  /*0a60*/  LDS.64 R18, [R25] ;  /* 0x0000000019127984 */ /* 0x000fe80000000a00 */
[----:B------:R-:W0:Y:S02]  /*0a70*/  LDS.128 R8, [R24] ;  /* 0x0000000018087984 */ /* 0x000e240000000c00 */
[----:B0-----:R-:W-:-:S03]  /*0a80*/  DFMA R22, R8, R18, R22 ;  /* 0x000000120816722b */ /* 0x001fc60000000016 */
[----:B------:R-:W-:Y:S08]  /*0a90*/  @!P2 BRA `(.L_x_1) ;  /* 0x000000000018a947 */ /* 0x000ff00003800000 */
[----:B------:R-:W-:Y:S01]  /*0aa0*/  ISETP.NE.AND P2, PT, R4, 0x2, PT ;  /* 0x000000020400780c */ /* 0x000fe20003f45270 */
[----:B------:R-:W0:-:S12]  /*0ab0*/  LDS.64 R20, [R25+0x80] ;  /* 0x0000800019147984 */ /* 0x000e180000000a00 */
[----:B------:R-:W-:Y:S04]  /*0ac0*/  @P2 LDS.64 R18, [R24+0x10] ;  /* 0x0000100018122984 */ /* 0x000fe80000000a00 */
[----:B------:R-:W1:Y:S01]  /*0ad0*/  @P2 LDS.64 R8, [R25+0x100] ;  /* 0x0001000019082984 */ /* 0x000e620000000a00 */
[----:B0-----:R-:W-:-:S08]  /*0ae0*/  DFMA R22, R20, R10, R22 ;  /* 0x0000000a1416722b */ /* 0x001fd00000000016 */
[----:B-1----:R-:W-:-:S11]  /*0af0*/  @P2 DFMA R22, R18, R8, R22 ;  /* 0x000000081216222b */ /* 0x002fd60000000016 */
.L_x_1:
[----:B------:R-:W-:Y:S05]  /*0b00*/  BSYNC.RECONVERGENT B0 ;  /* 0x0000000000007941 */ /* 0x000fea0003800200 */
.L_x_0:
[----:B------:R-:W-:Y:S06]  /*0b10*/  BAR.SYNC.DEFER_BLOCKING 0x0 ;  /* 0x0000000000007b1d */ /* 0x000fec0000010000 */
[----:B------:R-:W-:Y:S05]  /*0b20*/  @P1 BRA `(.L_x_6) ;  /* 0xfffffff400a41947 */ /* 0x000fea000383ffff */
[----:B------:R-:W-:Y:S05]  /*0b30*/  @P0 EXIT ;  /* 0x000000000000094d */ /* 0x000fea0003800000 */
[----:B------:R-:W1:Y:S01]  /*0b40*/  LDC.64 R2, c[0x0][0x390] ;  /* 0x0000e400ff027b82 */ /* 0x000e620000000a00 */
[----:B------:R-:W-:-:S04]  /*0b50*/  IMAD R17, R16, UR5, R17 ;  /* 0x0000000510117c24 */ /* 0x000fc8000f8e0211 */
[----:B-1----:R-:W-:-:S05]  /*0b60*/  IMAD.WIDE R2, R17, 0x8, R2 ;  /* 0x0000000811027825 */ /* 0x002fca00078e0202 */
[----:B------:R-:W-:Y:S01]  /*0b70*/  STG.E.64 desc[UR8][R2.64], R22 ;  /* 0x0000001602007986 */ /* 0x000fe2000c101b08 */
[----:B------:R-:W-:Y:S05]  /*0b80*/  EXIT ;  /* 0x000000000000794d */ /* 0x000fea0003800000 */
.L_x_7:
[----:B------:R-:W-:-:S00]  /*0b90*/  BRA `(.L_x_7) ;  /* 0xfffffffc00fc7947 */ /* 0x000fc0000383ffff */
[----:B------:R-:W-:-:S00]  /*0ba0*/  NOP ;  /* 0x0000000000007918 */ /* 0x000fc00000000000 */
        /* <DEDUP_REMOVED lines=13> */
.L_x_8:


//--------------------- .nv.shared._Z16dgemm_gpu_sharedPdS_S_i --------------------------
	.section	.nv.shared._Z16dgemm_gpu_sharedPdS_S_i,"aw",@nobits
	.sectionflags	@""
	.align	8
.nv.shared._Z16dgemm_gpu_sharedPdS_S_i:
	.zero		5120


//--------------------- .nv.shared.reserved.0     --------------------------
	.section	.nv.shared.reserved.0,"aw",@nobits
	.weak		__nv_reservedSMEM_offset_0_alias
	.size		__nv_reservedSMEM_offset_0_alias, 0, 64
	.other		__nv_reservedSMEM_offset_0_alias,@"STO_CUDA_RESERVED_SHARED STV_DEFAULT"
__nv_reservedSMEM_offset_0_alias:
	.zero		0
	.zero		64


//--------------------- .nv.constant0._Z16dgemm_gpu_sharedPdS_S_i --------------------------
	.section	.nv.constant0._Z16dgemm_gpu_sharedPdS_S_i,"a",@progbits
	.sectionflags	@""
	.align	4
.nv.constant0._Z16dgemm_gpu_sharedPdS_S_i:
	.zero		924


//--------------------- SYMBOLS --------------------------

	.type		.nv.reservedSmem.offset0,@object
	.size		.nv.reservedSmem.offset0,0x4
	.type		.nv.reservedSmem.cap,@object
	.size		.nv.reservedSmem.cap,0x4
